//
// Generated by NVIDIA NVVM Compiler
//
// Compiler Build ID: CL-36424714
// Cuda compilation tools, release 13.0, V13.0.88
// Based on NVVM 20.0.0
//

.version 9.0
.target sm_100
.address_size 64

	// .globl	_ZN3cub18CUB_300001_SM_10006detail11EmptyKernelIvEEvv
.global .align 1 .b8 _ZN40_INTERNAL_ce5fa9fc_4_k_cu_cf9e367a_595594cuda3std3__45__cpo5beginE[1];
.global .align 1 .b8 _ZN40_INTERNAL_ce5fa9fc_4_k_cu_cf9e367a_595594cuda3std3__45__cpo3endE[1];
.global .align 1 .b8 _ZN40_INTERNAL_ce5fa9fc_4_k_cu_cf9e367a_595594cuda3std3__45__cpo6cbeginE[1];
.global .align 1 .b8 _ZN40_INTERNAL_ce5fa9fc_4_k_cu_cf9e367a_595594cuda3std3__45__cpo4cendE[1];
.global .align 1 .b8 _ZN40_INTERNAL_ce5fa9fc_4_k_cu_cf9e367a_595594cuda3std3__45__cpo6rbeginE[1];
.global .align 1 .b8 _ZN40_INTERNAL_ce5fa9fc_4_k_cu_cf9e367a_595594cuda3std3__45__cpo4rendE[1];
.global .align 1 .b8 _ZN40_INTERNAL_ce5fa9fc_4_k_cu_cf9e367a_595594cuda3std3__45__cpo7crbeginE[1];
.global .align 1 .b8 _ZN40_INTERNAL_ce5fa9fc_4_k_cu_cf9e367a_595594cuda3std3__45__cpo5crendE[1];
.global .align 1 .b8 _ZN40_INTERNAL_ce5fa9fc_4_k_cu_cf9e367a_595594cuda3std3__442_GLOBAL__N__ce5fa9fc_4_k_cu_cf9e367a_595596ignoreE[1];
.global .align 1 .b8 _ZN40_INTERNAL_ce5fa9fc_4_k_cu_cf9e367a_595594cuda3std3__419piecewise_constructE[1];
.global .align 1 .b8 _ZN40_INTERNAL_ce5fa9fc_4_k_cu_cf9e367a_595594cuda3std3__48in_placeE[1];
.global .align 1 .b8 _ZN40_INTERNAL_ce5fa9fc_4_k_cu_cf9e367a_595594cuda3std3__420unreachable_sentinelE[1];
.global .align 1 .b8 _ZN40_INTERNAL_ce5fa9fc_4_k_cu_cf9e367a_595594cuda3std3__47nulloptE[1];
.global .align 1 .b8 _ZN40_INTERNAL_ce5fa9fc_4_k_cu_cf9e367a_595594cuda3std3__48unexpectE[1];
.global .align 1 .b8 _ZN40_INTERNAL_ce5fa9fc_4_k_cu_cf9e367a_595594cuda3std6ranges3__45__cpo4swapE[1];
.global .align 1 .b8 _ZN40_INTERNAL_ce5fa9fc_4_k_cu_cf9e367a_595594cuda3std6ranges3__45__cpo9iter_moveE[1];
.global .align 1 .b8 _ZN40_INTERNAL_ce5fa9fc_4_k_cu_cf9e367a_595594cuda3std6ranges3__45__cpo5beginE[1];
.global .align 1 .b8 _ZN40_INTERNAL_ce5fa9fc_4_k_cu_cf9e367a_595594cuda3std6ranges3__45__cpo3endE[1];
.global .align 1 .b8 _ZN40_INTERNAL_ce5fa9fc_4_k_cu_cf9e367a_595594cuda3std6ranges3__45__cpo6cbeginE[1];
.global .align 1 .b8 _ZN40_INTERNAL_ce5fa9fc_4_k_cu_cf9e367a_595594cuda3std6ranges3__45__cpo4cendE[1];
.global .align 1 .b8 _ZN40_INTERNAL_ce5fa9fc_4_k_cu_cf9e367a_595594cuda3std6ranges3__45__cpo7advanceE[1];
.global .align 1 .b8 _ZN40_INTERNAL_ce5fa9fc_4_k_cu_cf9e367a_595594cuda3std6ranges3__45__cpo9iter_swapE[1];
.global .align 1 .b8 _ZN40_INTERNAL_ce5fa9fc_4_k_cu_cf9e367a_595594cuda3std6ranges3__45__cpo4nextE[1];
.global .align 1 .b8 _ZN40_INTERNAL_ce5fa9fc_4_k_cu_cf9e367a_595594cuda3std6ranges3__45__cpo4prevE[1];
.global .align 1 .b8 _ZN40_INTERNAL_ce5fa9fc_4_k_cu_cf9e367a_595594cuda3std6ranges3__45__cpo4dataE[1];
.global .align 1 .b8 _ZN40_INTERNAL_ce5fa9fc_4_k_cu_cf9e367a_595594cuda3std6ranges3__45__cpo5cdataE[1];
.global .align 1 .b8 _ZN40_INTERNAL_ce5fa9fc_4_k_cu_cf9e367a_595594cuda3std6ranges3__45__cpo4sizeE[1];
.global .align 1 .b8 _ZN40_INTERNAL_ce5fa9fc_4_k_cu_cf9e367a_595594cuda3std6ranges3__45__cpo5ssizeE[1];
.global .align 1 .b8 _ZN40_INTERNAL_ce5fa9fc_4_k_cu_cf9e367a_595594cuda3std6ranges3__45__cpo8distanceE[1];
.global .align 1 .b8 _ZN40_INTERNAL_ce5fa9fc_4_k_cu_cf9e367a_595596thrust24THRUST_300001_SM_1000_NS8cuda_cub3parE[1];
.global .align 1 .b8 _ZN40_INTERNAL_ce5fa9fc_4_k_cu_cf9e367a_595596thrust24THRUST_300001_SM_1000_NS8cuda_cub10par_nosyncE[1];
.global .align 1 .b8 _ZN40_INTERNAL_ce5fa9fc_4_k_cu_cf9e367a_595596thrust24THRUST_300001_SM_1000_NS6system6detail10sequential3seqE[1];
.global .align 1 .b8 _ZN40_INTERNAL_ce5fa9fc_4_k_cu_cf9e367a_595596thrust24THRUST_300001_SM_1000_NS6system3cpp3parE[1];
.global .align 1 .b8 _ZN40_INTERNAL_ce5fa9fc_4_k_cu_cf9e367a_595596thrust24THRUST_300001_SM_1000_NS12placeholders2_1E[1];
.global .align 1 .b8 _ZN40_INTERNAL_ce5fa9fc_4_k_cu_cf9e367a_595596thrust24THRUST_300001_SM_1000_NS12placeholders2_2E[1];
.global .align 1 .b8 _ZN40_INTERNAL_ce5fa9fc_4_k_cu_cf9e367a_595596thrust24THRUST_300001_SM_1000_NS12placeholders2_3E[1];
.global .align 1 .b8 _ZN40_INTERNAL_ce5fa9fc_4_k_cu_cf9e367a_595596thrust24THRUST_300001_SM_1000_NS12placeholders2_4E[1];
.global .align 1 .b8 _ZN40_INTERNAL_ce5fa9fc_4_k_cu_cf9e367a_595596thrust24THRUST_300001_SM_1000_NS12placeholders2_5E[1];
.global .align 1 .b8 _ZN40_INTERNAL_ce5fa9fc_4_k_cu_cf9e367a_595596thrust24THRUST_300001_SM_1000_NS12placeholders2_6E[1];
.global .align 1 .b8 _ZN40_INTERNAL_ce5fa9fc_4_k_cu_cf9e367a_595596thrust24THRUST_300001_SM_1000_NS12placeholders2_7E[1];
.global .align 1 .b8 _ZN40_INTERNAL_ce5fa9fc_4_k_cu_cf9e367a_595596thrust24THRUST_300001_SM_1000_NS12placeholders2_8E[1];
.global .align 1 .b8 _ZN40_INTERNAL_ce5fa9fc_4_k_cu_cf9e367a_595596thrust24THRUST_300001_SM_1000_NS12placeholders2_9E[1];
.global .align 1 .b8 _ZN40_INTERNAL_ce5fa9fc_4_k_cu_cf9e367a_595596thrust24THRUST_300001_SM_1000_NS12placeholders3_10E[1];
.global .align 1 .b8 _ZN40_INTERNAL_ce5fa9fc_4_k_cu_cf9e367a_595596thrust24THRUST_300001_SM_1000_NS3seqE[1];
.global .align 1 .b8 _ZN40_INTERNAL_ce5fa9fc_4_k_cu_cf9e367a_595596thrust24THRUST_300001_SM_1000_NS6deviceE[1];
.const .align 4 .f32 _ZN40_INTERNAL_ce5fa9fc_4_k_cu_cf9e367a_595593dev5kappaE = 0f38D1B717;
.const .align 4 .f32 _ZN40_INTERNAL_ce5fa9fc_4_k_cu_cf9e367a_595593dev5d_hatE = 0f38D1B717;
.const .align 4 .f32 _ZN40_INTERNAL_ce5fa9fc_4_k_cu_cf9e367a_595593dev9d_hat_sqrE = 0f3C23D70A;
.const .align 4 .f32 _ZN40_INTERNAL_ce5fa9fc_4_k_cu_cf9e367a_595593dev3epsE = 0f3A83126F;

.visible .entry _ZN3cub18CUB_300001_SM_10006detail11EmptyKernelIvEEvv()
{


	ret;

}


// ===== COMPILED SASS (sm_100) =====

	.target	sm_100

	.elftype	@"ET_EXEC"


//--------------------- .note.nv.tkinfo           --------------------------
	.section	.note.nv.tkinfo,"",@"SHT_NOTE"
	.sectionflags	@"SHF_NOTE_NV_TKINFO"
	.tkinfo
        /*0018*/ 	.word	0x00000002
        /*0030*/ 	.string	""
        /*0030*/ 	.string	"ptxas"
        /*0030*/ 	.string	"Cuda compilation tools, release 13.0, V13.0.88"
        /*0030*/ 	.string	"Build cuda_13.0.r13.0/compiler.36424714_0"
        /*0030*/ 	.string	"-arch sm_100 -m 64 "



//--------------------- .note.nv.cuinfo           --------------------------
	.section	.note.nv.cuinfo,"",@"SHT_NOTE"
	.sectionflags	@"SHF_NOTE_NV_CUINFO"
        /*0018*/ 	.short	0x0002
        /*001a*/ 	.short	0x0064
        /*001c*/ 	.short	0x0082
	.zero		2


//--------------------- .nv.info                  --------------------------
	.section	.nv.info,"",@"SHT_CUDA_INFO"
	.align	4


	//----- nvinfo : EIATTR_REGCOUNT
	.align		4
        /*0000*/ 	.byte	0x04, 0x2f
        /*0002*/ 	.short	(.L_50 - .L_49)
	.align		4
.L_49:
        /*0004*/ 	.word	index@(_ZN3cub18CUB_300001_SM_10006detail11EmptyKernelIvEEvv)
        /*0008*/ 	.word	0x00000004


	//----- nvinfo : EIATTR_FRAME_SIZE
	.align		4
.L_50:
        /*000c*/ 	.byte	0x04, 0x11
        /*000e*/ 	.short	(.L_52 - .L_51)
	.align		4
.L_51:
        /*0010*/ 	.word	index@(_ZN3cub18CUB_300001_SM_10006detail11EmptyKernelIvEEvv)
        /*0014*/ 	.word	0x00000000


	//----- nvinfo : EIATTR_MIN_STACK_SIZE
	.align		4
.L_52:
        /*0018*/ 	.byte	0x04, 0x12
        /*001a*/ 	.short	(.L_54 - .L_53)
	.align		4
.L_53:
        /*001c*/ 	.word	index@(_ZN3cub18CUB_300001_SM_10006detail11EmptyKernelIvEEvv)
        /*0020*/ 	.word	0x00000000
.L_54:


//--------------------- .nv.compat                --------------------------
	.section	.nv.compat,"",@"SHT_CUDA_COMPAT_INFO"
	.align	4
        /*0000*/ 	.byte	0x02, 0x09, 0x00, 0x00, 0x02, 0x02, 0x01, 0x00, 0x02, 0x05, 0x05, 0x00, 0x03, 0x07, 0x01, 0x01
        /*0010*/ 	.byte	0x02, 0x03, 0x00, 0x00, 0x02, 0x06, 0x01, 0x00, 0x04, 0x0b, 0x08, 0x00, 0x09, 0x00, 0x00, 0x00
        /*0020*/ 	.byte	0x00, 0x00, 0x00, 0x00


//--------------------- .nv.info._ZN3cub18CUB_300001_SM_10006detail11EmptyKernelIvEEvv --------------------------
	.section	.nv.info._ZN3cub18CUB_300001_SM_10006detail11EmptyKernelIvEEvv,"",@"SHT_CUDA_INFO"
	.sectionflags	@""
	.align	4


	//----- nvinfo : EIATTR_CUDA_API_VERSION
	.align		4
        /*0000*/ 	.byte	0x04, 0x37
        /*0002*/ 	.short	(.L_56 - .L_55)
.L_55:
        /*0004*/ 	.word	0x00000082


	//----- nvinfo : EIATTR_SPARSE_MMA_MASK
	.align		4
.L_56:
        /*0008*/ 	.byte	0x03, 0x50
        /*000a*/ 	.short	0x0000


	//----- nvinfo : EIATTR_MAXREG_COUNT
	.align		4
        /*000c*/ 	.byte	0x03, 0x1b
        /*000e*/ 	.short	0x00ff


	//----- nvinfo : EIATTR_MERCURY_ISA_VERSION
	.align		4
        /*0010*/ 	.byte	0x03, 0x5f
        /*0012*/ 	.short	0x0101


	//----- nvinfo : EIATTR_VRC_CTA_INIT_COUNT
	.align		4
        /*0014*/ 	.byte	0x02, 0x4a
	.zero		1
	.zero		1


	//----- nvinfo : EIATTR_EXIT_INSTR_OFFSETS
	.align		4
        /*0018*/ 	.byte	0x04, 0x1c
        /*001a*/ 	.short	(.L_58 - .L_57)


	//   ....[0]....
.L_57:
        /*001c*/ 	.word	0x00000010


	//----- nvinfo : EIATTR_SW_WAR
	.align		4
.L_58:
        /*0020*/ 	.byte	0x04, 0x36
        /*0022*/ 	.short	(.L_60 - .L_59)
.L_59:
        /*0024*/ 	.word	0x00000008
.L_60:


//--------------------- .nv.callgraph             --------------------------
	.section	.nv.callgraph,"",@"SHT_CUDA_CALLGRAPH"
	.align	4
	.sectionentsize	8
	.align		4
        /*0000*/ 	.word	0x00000000
	.align		4
        /*0004*/ 	.word	0xffffffff
	.align		4
        /*0008*/ 	.word	0x00000000
	.align		4
        /*000c*/ 	.word	0xfffffffe
	.align		4
        /*0010*/ 	.word	0x00000000
	.align		4
        /*0014*/ 	.word	0xfffffffd
	.align		4
        /*0018*/ 	.word	0x00000000
	.align		4
        /*001c*/ 	.word	0xfffffffc


//--------------------- .nv.constant4             --------------------------
	.section	.nv.constant4,"a",@progbits
	.align	8
	.align		8
.nv.constant4:
        /*0000*/ 	.dword	_ZN40_INTERNAL_ce5fa9fc_4_k_cu_cf9e367a_598994cuda3std3__45__cpo5beginE
	.align		8
        /*0008*/ 	.dword	_ZN40_INTERNAL_ce5fa9fc_4_k_cu_cf9e367a_598994cuda3std3__45__cpo3endE
	.align		8
        /*0010*/ 	.dword	_ZN40_INTERNAL_ce5fa9fc_4_k_cu_cf9e367a_598994cuda3std3__45__cpo6cbeginE
	.align		8
        /*0018*/ 	.dword	_ZN40_INTERNAL_ce5fa9fc_4_k_cu_cf9e367a_598994cuda3std3__45__cpo4cendE
	.align		8
        /*0020*/ 	.dword	_ZN40_INTERNAL_ce5fa9fc_4_k_cu_cf9e367a_598994cuda3std3__45__cpo6rbeginE
	.align		8
        /*0028*/ 	.dword	_ZN40_INTERNAL_ce5fa9fc_4_k_cu_cf9e367a_598994cuda3std3__45__cpo4rendE
	.align		8
        /*0030*/ 	.dword	_ZN40_INTERNAL_ce5fa9fc_4_k_cu_cf9e367a_598994cuda3std3__45__cpo7crbeginE
	.align		8
        /*0038*/ 	.dword	_ZN40_INTERNAL_ce5fa9fc_4_k_cu_cf9e367a_598994cuda3std3__45__cpo5crendE
	.align		8
        /*0040*/ 	.dword	_ZN40_INTERNAL_ce5fa9fc_4_k_cu_cf9e367a_598994cuda3std3__442_GLOBAL__N__ce5fa9fc_4_k_cu_cf9e367a_598996ignoreE
	.align		8
        /*0048*/ 	.dword	_ZN40_INTERNAL_ce5fa9fc_4_k_cu_cf9e367a_598994cuda3std3__419piecewise_constructE
	.align		8
        /*0050*/ 	.dword	_ZN40_INTERNAL_ce5fa9fc_4_k_cu_cf9e367a_598994cuda3std3__48in_placeE
	.align		8
        /*0058*/ 	.dword	_ZN40_INTERNAL_ce5fa9fc_4_k_cu_cf9e367a_598994cuda3std3__420unreachable_sentinelE
	.align		8
        /*0060*/ 	.dword	_ZN40_INTERNAL_ce5fa9fc_4_k_cu_cf9e367a_598994cuda3std3__47nulloptE
	.align		8
        /*0068*/ 	.dword	_ZN40_INTERNAL_ce5fa9fc_4_k_cu_cf9e367a_598994cuda3std3__48unexpectE
	.align		8
        /*0070*/ 	.dword	_ZN40_INTERNAL_ce5fa9fc_4_k_cu_cf9e367a_598994cuda3std6ranges3__45__cpo4swapE
	.align		8
        /*0078*/ 	.dword	_ZN40_INTERNAL_ce5fa9fc_4_k_cu_cf9e367a_598994cuda3std6ranges3__45__cpo9iter_moveE
	.align		8
        /*0080*/ 	.dword	_ZN40_INTERNAL_ce5fa9fc_4_k_cu_cf9e367a_598994cuda3std6ranges3__45__cpo5beginE
	.align		8
        /*0088*/ 	.dword	_ZN40_INTERNAL_ce5fa9fc_4_k_cu_cf9e367a_598994cuda3std6ranges3__45__cpo3endE
	.align		8
        /*0090*/ 	.dword	_ZN40_INTERNAL_ce5fa9fc_4_k_cu_cf9e367a_598994cuda3std6ranges3__45__cpo6cbeginE
	.align		8
        /*0098*/ 	.dword	_ZN40_INTERNAL_ce5fa9fc_4_k_cu_cf9e367a_598994cuda3std6ranges3__45__cpo4cendE
	.align		8
        /*00a0*/ 	.dword	_ZN40_INTERNAL_ce5fa9fc_4_k_cu_cf9e367a_598994cuda3std6ranges3__45__cpo7advanceE
	.align		8
        /*00a8*/ 	.dword	_ZN40_INTERNAL_ce5fa9fc_4_k_cu_cf9e367a_598994cuda3std6ranges3__45__cpo9iter_swapE
	.align		8
        /*00b0*/ 	.dword	_ZN40_INTERNAL_ce5fa9fc_4_k_cu_cf9e367a_598994cuda3std6ranges3__45__cpo4nextE
	.align		8
        /*00b8*/ 	.dword	_ZN40_INTERNAL_ce5fa9fc_4_k_cu_cf9e367a_598994cuda3std6ranges3__45__cpo4prevE
	.align		8
        /*00c0*/ 	.dword	_ZN40_INTERNAL_ce5fa9fc_4_k_cu_cf9e367a_598994cuda3std6ranges3__45__cpo4dataE
	.align		8
        /*00c8*/ 	.dword	_ZN40_INTERNAL_ce5fa9fc_4_k_cu_cf9e367a_598994cuda3std6ranges3__45__cpo5cdataE
	.align		8
        /*00d0*/ 	.dword	_ZN40_INTERNAL_ce5fa9fc_4_k_cu_cf9e367a_598994cuda3std6ranges3__45__cpo4sizeE
	.align		8
        /*00d8*/ 	.dword	_ZN40_INTERNAL_ce5fa9fc_4_k_cu_cf9e367a_598994cuda3std6ranges3__45__cpo5ssizeE
	.align		8
        /*00e0*/ 	.dword	_ZN40_INTERNAL_ce5fa9fc_4_k_cu_cf9e367a_598994cuda3std6ranges3__45__cpo8distanceE
	.align		8
        /*00e8*/ 	.dword	_ZN40_INTERNAL_ce5fa9fc_4_k_cu_cf9e367a_598996thrust24THRUST_300001_SM_1000_NS8cuda_cub3parE
	.align		8
        /*00f0*/ 	.dword	_ZN40_INTERNAL_ce5fa9fc_4_k_cu_cf9e367a_598996thrust24THRUST_300001_SM_1000_NS8cuda_cub10par_nosyncE
	.align		8
        /*00f8*/ 	.dword	_ZN40_INTERNAL_ce5fa9fc_4_k_cu_cf9e367a_598996thrust24THRUST_300001_SM_1000_NS6system6detail10sequential3seqE
	.align		8
        /*0100*/ 	.dword	_ZN40_INTERNAL_ce5fa9fc_4_k_cu_cf9e367a_598996thrust24THRUST_300001_SM_1000_NS6system3cpp3parE
	.align		8
        /*0108*/ 	.dword	_ZN40_INTERNAL_ce5fa9fc_4_k_cu_cf9e367a_598996thrust24THRUST_300001_SM_1000_NS12placeholders2_1E
	.align		8
        /*0110*/ 	.dword	_ZN40_INTERNAL_ce5fa9fc_4_k_cu_cf9e367a_598996thrust24THRUST_300001_SM_1000_NS12placeholders2_2E
	.align		8
        /*0118*/ 	.dword	_ZN40_INTERNAL_ce5fa9fc_4_k_cu_cf9e367a_598996thrust24THRUST_300001_SM_1000_NS12placeholders2_3E
	.align		8
        /*0120*/ 	.dword	_ZN40_INTERNAL_ce5fa9fc_4_k_cu_cf9e367a_598996thrust24THRUST_300001_SM_1000_NS12placeholders2_4E
	.align		8
        /*0128*/ 	.dword	_ZN40_INTERNAL_ce5fa9fc_4_k_cu_cf9e367a_598996thrust24THRUST_300001_SM_1000_NS12placeholders2_5E
	.align		8
        /*0130*/ 	.dword	_ZN40_INTERNAL_ce5fa9fc_4_k_cu_cf9e367a_598996thrust24THRUST_300001_SM_1000_NS12placeholders2_6E
	.align		8
        /*0138*/ 	.dword	_ZN40_INTERNAL_ce5fa9fc_4_k_cu_cf9e367a_598996thrust24THRUST_300001_SM_1000_NS12placeholders2_7E
	.align		8
        /*0140*/ 	.dword	_ZN40_INTERNAL_ce5fa9fc_4_k_cu_cf9e367a_598996thrust24THRUST_300001_SM_1000_NS12placeholders2_8E
	.align		8
        /*0148*/ 	.dword	_ZN40_INTERNAL_ce5fa9fc_4_k_cu_cf9e367a_598996thrust24THRUST_300001_SM_1000_NS12placeholders2_9E
	.align		8
        /*0150*/ 	.dword	_ZN40_INTERNAL_ce5fa9fc_4_k_cu_cf9e367a_598996thrust24THRUST_300001_SM_1000_NS12placeholders3_10E
	.align		8
        /*0158*/ 	.dword	_ZN40_INTERNAL_ce5fa9fc_4_k_cu_cf9e367a_598996thrust24THRUST_300001_SM_1000_NS3seqE
	.align		8
        /*0160*/ 	.dword	_ZN40_INTERNAL_ce5fa9fc_4_k_cu_cf9e367a_598996thrust24THRUST_300001_SM_1000_NS6deviceE


//--------------------- .nv.constant3             --------------------------
	.section	.nv.constant3,"a",@progbits
	.align	4
.nv.constant3:
	.type		_ZN40_INTERNAL_ce5fa9fc_4_k_cu_cf9e367a_598993dev5kappaE,@object
	.size		_ZN40_INTERNAL_ce5fa9fc_4_k_cu_cf9e367a_598993dev5kappaE,(_ZN40_INTERNAL_ce5fa9fc_4_k_cu_cf9e367a_598993dev5d_hatE - _ZN40_INTERNAL_ce5fa9fc_4_k_cu_cf9e367a_598993dev5kappaE)
_ZN40_INTERNAL_ce5fa9fc_4_k_cu_cf9e367a_598993dev5kappaE:
        /*0000*/ 	.byte	0x17, 0xb7, 0xd1, 0x38
	.type		_ZN40_INTERNAL_ce5fa9fc_4_k_cu_cf9e367a_598993dev5d_hatE,@object
	.size		_ZN40_INTERNAL_ce5fa9fc_4_k_cu_cf9e367a_598993dev5d_hatE,(_ZN40_INTERNAL_ce5fa9fc_4_k_cu_cf9e367a_598993dev9d_hat_sqrE - _ZN40_INTERNAL_ce5fa9fc_4_k_cu_cf9e367a_598993dev5d_hatE)
_ZN40_INTERNAL_ce5fa9fc_4_k_cu_cf9e367a_598993dev5d_hatE:
        /*0004*/ 	.byte	0x17, 0xb7, 0xd1, 0x38
	.type		_ZN40_INTERNAL_ce5fa9fc_4_k_cu_cf9e367a_598993dev9d_hat_sqrE,@object
	.size		_ZN40_INTERNAL_ce5fa9fc_4_k_cu_cf9e367a_598993dev9d_hat_sqrE,(_ZN40_INTERNAL_ce5fa9fc_4_k_cu_cf9e367a_598993dev3epsE - _ZN40_INTERNAL_ce5fa9fc_4_k_cu_cf9e367a_598993dev9d_hat_sqrE)
_ZN40_INTERNAL_ce5fa9fc_4_k_cu_cf9e367a_598993dev9d_hat_sqrE:
        /*0008*/ 	.byte	0x0a, 0xd7, 0x23, 0x3c
	.type		_ZN40_INTERNAL_ce5fa9fc_4_k_cu_cf9e367a_598993dev3epsE,@object
	.size		_ZN40_INTERNAL_ce5fa9fc_4_k_cu_cf9e367a_598993dev3epsE,(.L_48 - _ZN40_INTERNAL_ce5fa9fc_4_k_cu_cf9e367a_598993dev3epsE)
_ZN40_INTERNAL_ce5fa9fc_4_k_cu_cf9e367a_598993dev3epsE:
        /*000c*/ 	.byte	0x6f, 0x12, 0x83, 0x3a
.L_48:


//--------------------- .text._ZN3cub18CUB_300001_SM_10006detail11EmptyKernelIvEEvv --------------------------
	.section	.text._ZN3cub18CUB_300001_SM_10006detail11EmptyKernelIvEEvv,"ax",@progbits
	.align	128
        .global         _ZN3cub18CUB_300001_SM_10006detail11EmptyKernelIvEEvv
        .type           _ZN3cub18CUB_300001_SM_10006detail11EmptyKernelIvEEvv,@function
        .size           _ZN3cub18CUB_300001_SM_10006detail11EmptyKernelIvEEvv,(.L_x_1 - _ZN3cub18CUB_300001_SM_10006detail11EmptyKernelIvEEvv)
        .other          _ZN3cub18CUB_300001_SM_10006detail11EmptyKernelIvEEvv,@"STO_CUDA_ENTRY STV_DEFAULT"
_ZN3cub18CUB_300001_SM_10006detail11EmptyKernelIvEEvv:
.text._ZN3cub18CUB_300001_SM_10006detail11EmptyKernelIvEEvv:
[----:B------:R-:W-:Y:S01]  /*0000*/  LDC R1, c[0x0][0x37c] ;  /* 0x0000df00ff017b82 */ /* 0x000fe20000000800 */
[----:B------:R-:W-:Y:S05]  /*0010*/  EXIT ;  /* 0x000000000000794d */ /* 0x000fea0003800000 */
.L_x_0:
[----:B------:R-:W-:-:S00]  /*0020*/  BRA `(.L_x_0) ;  /* 0xfffffffc00fc7947 */ /* 0x000fc0000383ffff */
[----:B------:R-:W-:-:S00]  /*0030*/  NOP ;  /* 0x0000000000007918 */ /* 0x000fc00000000000 */
        /* <DEDUP_REMOVED lines=12> */
.L_x_1:


//--------------------- .nv.shared.reserved.0     --------------------------
	.section	.nv.shared.reserved.0,"aw",@nobits
	.weak		__nv_reservedSMEM_offset_0_alias
	.size		__nv_reservedSMEM_offset_0_alias, 0, 64
	.other		__nv_reservedSMEM_offset_0_alias,@"STO_CUDA_RESERVED_SHARED STV_DEFAULT"
__nv_reservedSMEM_offset_0_alias:
	.zero		0
	.zero		64


//--------------------- .nv.global                --------------------------
	.section	.nv.global,"aw",@nobits
.nv.global:
	.type		_ZN40_INTERNAL_ce5fa9fc_4_k_cu_cf9e367a_598996thrust24THRUST_300001_SM_1000_NS12placeholders2_8E,@object
	.size		_ZN40_INTERNAL_ce5fa9fc_4_k_cu_cf9e367a_598996thrust24THRUST_300001_SM_1000_NS12placeholders2_8E,(_ZN40_INTERNAL_ce5fa9fc_4_k_cu_cf9e367a_598994cuda3std3__442_GLOBAL__N__ce5fa9fc_4_k_cu_cf9e367a_598996ignoreE - _ZN40_INTERNAL_ce5fa9fc_4_k_cu_cf9e367a_598996thrust24THRUST_300001_SM_1000_NS12placeholders2_8E)
_ZN40_INTERNAL_ce5fa9fc_4_k_cu_cf9e367a_598996thrust24THRUST_300001_SM_1000_NS12placeholders2_8E:
	.zero		1
	.type		_ZN40_INTERNAL_ce5fa9fc_4_k_cu_cf9e367a_598994cuda3std3__442_GLOBAL__N__ce5fa9fc_4_k_cu_cf9e367a_598996ignoreE,@object
	.size		_ZN40_INTERNAL_ce5fa9fc_4_k_cu_cf9e367a_598994cuda3std3__442_GLOBAL__N__ce5fa9fc_4_k_cu_cf9e367a_598996ignoreE,(_ZN40_INTERNAL_ce5fa9fc_4_k_cu_cf9e367a_598994cuda3std6ranges3__45__cpo4dataE - _ZN40_INTERNAL_ce5fa9fc_4_k_cu_cf9e367a_598994cuda3std3__442_GLOBAL__N__ce5fa9fc_4_k_cu_cf9e367a_598996ignoreE)
_ZN40_INTERNAL_ce5fa9fc_4_k_cu_cf9e367a_598994cuda3std3__442_GLOBAL__N__ce5fa9fc_4_k_cu_cf9e367a_598996ignoreE:
	.zero		1
	.type		_ZN40_INTERNAL_ce5fa9fc_4_k_cu_cf9e367a_598994cuda3std6ranges3__45__cpo4dataE,@object
	.size		_ZN40_INTERNAL_ce5fa9fc_4_k_cu_cf9e367a_598994cuda3std6ranges3__45__cpo4dataE,(_ZN40_INTERNAL_ce5fa9fc_4_k_cu_cf9e367a_598996thrust24THRUST_300001_SM_1000_NS6system3cpp3parE - _ZN40_INTERNAL_ce5fa9fc_4_k_cu_cf9e367a_598994cuda3std6ranges3__45__cpo4dataE)
_ZN40_INTERNAL_ce5fa9fc_4_k_cu_cf9e367a_598994cuda3std6ranges3__45__cpo4dataE:
	.zero		1
	.type		_ZN40_INTERNAL_ce5fa9fc_4_k_cu_cf9e367a_598996thrust24THRUST_300001_SM_1000_NS6system3cpp3parE,@object
	.size		_ZN40_INTERNAL_ce5fa9fc_4_k_cu_cf9e367a_598996thrust24THRUST_300001_SM_1000_NS6system3cpp3parE,(_ZN40_INTERNAL_ce5fa9fc_4_k_cu_cf9e367a_598994cuda3std3__45__cpo5beginE - _ZN40_INTERNAL_ce5fa9fc_4_k_cu_cf9e367a_598996thrust24THRUST_300001_SM_1000_NS6system3cpp3parE)
_ZN40_INTERNAL_ce5fa9fc_4_k_cu_cf9e367a_598996thrust24THRUST_300001_SM_1000_NS6system3cpp3parE:
	.zero		1
	.type		_ZN40_INTERNAL_ce5fa9fc_4_k_cu_cf9e367a_598994cuda3std3__45__cpo5beginE,@object
	.size		_ZN40_INTERNAL_ce5fa9fc_4_k_cu_cf9e367a_598994cuda3std3__45__cpo5beginE,(_ZN40_INTERNAL_ce5fa9fc_4_k_cu_cf9e367a_598994cuda3std6ranges3__45__cpo5beginE - _ZN40_INTERNAL_ce5fa9fc_4_k_cu_cf9e367a_598994cuda3std3__45__cpo5beginE)
_ZN40_INTERNAL_ce5fa9fc_4_k_cu_cf9e367a_598994cuda3std3__45__cpo5beginE:
	.zero		1
	.type		_ZN40_INTERNAL_ce5fa9fc_4_k_cu_cf9e367a_598994cuda3std6ranges3__45__cpo5beginE,@object
	.size		_ZN40_INTERNAL_ce5fa9fc_4_k_cu_cf9e367a_598994cuda3std6ranges3__45__cpo5beginE,(_ZN40_INTERNAL_ce5fa9fc_4_k_cu_cf9e367a_598996thrust24THRUST_300001_SM_1000_NS6deviceE - _ZN40_INTERNAL_ce5fa9fc_4_k_cu_cf9e367a_598994cuda3std6ranges3__45__cpo5beginE)
_ZN40_INTERNAL_ce5fa9fc_4_k_cu_cf9e367a_598994cuda3std6ranges3__45__cpo5beginE:
	.zero		1
	.type		_ZN40_INTERNAL_ce5fa9fc_4_k_cu_cf9e367a_598996thrust24THRUST_300001_SM_1000_NS6deviceE,@object
	.size		_ZN40_INTERNAL_ce5fa9fc_4_k_cu_cf9e367a_598996thrust24THRUST_300001_SM_1000_NS6deviceE,(_ZN40_INTERNAL_ce5fa9fc_4_k_cu_cf9e367a_598994cuda3std3__47nulloptE - _ZN40_INTERNAL_ce5fa9fc_4_k_cu_cf9e367a_598996thrust24THRUST_300001_SM_1000_NS6deviceE)
_ZN40_INTERNAL_ce5fa9fc_4_k_cu_cf9e367a_598996thrust24THRUST_300001_SM_1000_NS6deviceE:
	.zero		1
	.type		_ZN40_INTERNAL_ce5fa9fc_4_k_cu_cf9e367a_598994cuda3std3__47nulloptE,@object
	.size		_ZN40_INTERNAL_ce5fa9fc_4_k_cu_cf9e367a_598994cuda3std3__47nulloptE,(_ZN40_INTERNAL_ce5fa9fc_4_k_cu_cf9e367a_598994cuda3std6ranges3__45__cpo8distanceE - _ZN40_INTERNAL_ce5fa9fc_4_k_cu_cf9e367a_598994cuda3std3__47nulloptE)
_ZN40_INTERNAL_ce5fa9fc_4_k_cu_cf9e367a_598994cuda3std3__47nulloptE:
	.zero		1
	.type		_ZN40_INTERNAL_ce5fa9fc_4_k_cu_cf9e367a_598994cuda3std6ranges3__45__cpo8distanceE,@object
	.size		_ZN40_INTERNAL_ce5fa9fc_4_k_cu_cf9e367a_598994cuda3std6ranges3__45__cpo8distanceE,(_ZN40_INTERNAL_ce5fa9fc_4_k_cu_cf9e367a_598996thrust24THRUST_300001_SM_1000_NS12placeholders2_4E - _ZN40_INTERNAL_ce5fa9fc_4_k_cu_cf9e367a_598994cuda3std6ranges3__45__cpo8distanceE)
_ZN40_INTERNAL_ce5fa9fc_4_k_cu_cf9e367a_598994cuda3std6ranges3__45__cpo8distanceE:
	.zero		1
	.type		_ZN40_INTERNAL_ce5fa9fc_4_k_cu_cf9e367a_598996thrust24THRUST_300001_SM_1000_NS12placeholders2_4E,@object
	.size		_ZN40_INTERNAL_ce5fa9fc_4_k_cu_cf9e367a_598996thrust24THRUST_300001_SM_1000_NS12placeholders2_4E,(_ZN40_INTERNAL_ce5fa9fc_4_k_cu_cf9e367a_598994cuda3std3__45__cpo6rbeginE - _ZN40_INTERNAL_ce5fa9fc_4_k_cu_cf9e367a_598996thrust24THRUST_300001_SM_1000_NS12placeholders2_4E)
_ZN40_INTERNAL_ce5fa9fc_4_k_cu_cf9e367a_598996thrust24THRUST_300001_SM_1000_NS12placeholders2_4E:
	.zero		1
	.type		_ZN40_INTERNAL_ce5fa9fc_4_k_cu_cf9e367a_598994cuda3std3__45__cpo6rbeginE,@object
	.size		_ZN40_INTERNAL_ce5fa9fc_4_k_cu_cf9e367a_598994cuda3std3__45__cpo6rbeginE,(_ZN40_INTERNAL_ce5fa9fc_4_k_cu_cf9e367a_598994cuda3std6ranges3__45__cpo7advanceE - _ZN40_INTERNAL_ce5fa9fc_4_k_cu_cf9e367a_598994cuda3std3__45__cpo6rbeginE)
_ZN40_INTERNAL_ce5fa9fc_4_k_cu_cf9e367a_598994cuda3std3__45__cpo6rbeginE:
	.zero		1
	.type		_ZN40_INTERNAL_ce5fa9fc_4_k_cu_cf9e367a_598994cuda3std6ranges3__45__cpo7advanceE,@object
	.size		_ZN40_INTERNAL_ce5fa9fc_4_k_cu_cf9e367a_598994cuda3std6ranges3__45__cpo7advanceE,(_ZN40_INTERNAL_ce5fa9fc_4_k_cu_cf9e367a_598996thrust24THRUST_300001_SM_1000_NS12placeholders3_10E - _ZN40_INTERNAL_ce5fa9fc_4_k_cu_cf9e367a_598994cuda3std6ranges3__45__cpo7advanceE)
_ZN40_INTERNAL_ce5fa9fc_4_k_cu_cf9e367a_598994cuda3std6ranges3__45__cpo7advanceE:
	.zero		1
	.type		_ZN40_INTERNAL_ce5fa9fc_4_k_cu_cf9e367a_598996thrust24THRUST_300001_SM_1000_NS12placeholders3_10E,@object
	.size		_ZN40_INTERNAL_ce5fa9fc_4_k_cu_cf9e367a_598996thrust24THRUST_300001_SM_1000_NS12placeholders3_10E,(_ZN40_INTERNAL_ce5fa9fc_4_k_cu_cf9e367a_598994cuda3std3__48in_placeE - _ZN40_INTERNAL_ce5fa9fc_4_k_cu_cf9e367a_598996thrust24THRUST_300001_SM_1000_NS12placeholders3_10E)
_ZN40_INTERNAL_ce5fa9fc_4_k_cu_cf9e367a_598996thrust24THRUST_300001_SM_1000_NS12placeholders3_10E:
	.zero		1
	.type		_ZN40_INTERNAL_ce5fa9fc_4_k_cu_cf9e367a_598994cuda3std3__48in_placeE,@object
	.size		_ZN40_INTERNAL_ce5fa9fc_4_k_cu_cf9e367a_598994cuda3std3__48in_placeE,(_ZN40_INTERNAL_ce5fa9fc_4_k_cu_cf9e367a_598994cuda3std6ranges3__45__cpo4sizeE - _ZN40_INTERNAL_ce5fa9fc_4_k_cu_cf9e367a_598994cuda3std3__48in_placeE)
_ZN40_INTERNAL_ce5fa9fc_4_k_cu_cf9e367a_598994cuda3std3__48in_placeE:
	.zero		1
	.type		_ZN40_INTERNAL_ce5fa9fc_4_k_cu_cf9e367a_598994cuda3std6ranges3__45__cpo4sizeE,@object
	.size		_ZN40_INTERNAL_ce5fa9fc_4_k_cu_cf9e367a_598994cuda3std6ranges3__45__cpo4sizeE,(_ZN40_INTERNAL_ce5fa9fc_4_k_cu_cf9e367a_598996thrust24THRUST_300001_SM_1000_NS12placeholders2_2E - _ZN40_INTERNAL_ce5fa9fc_4_k_cu_cf9e367a_598994cuda3std6ranges3__45__cpo4sizeE)
_ZN40_INTERNAL_ce5fa9fc_4_k_cu_cf9e367a_598994cuda3std6ranges3__45__cpo4sizeE:
	.zero		1
	.type		_ZN40_INTERNAL_ce5fa9fc_4_k_cu_cf9e367a_598996thrust24THRUST_300001_SM_1000_NS12placeholders2_2E,@object
	.size		_ZN40_INTERNAL_ce5fa9fc_4_k_cu_cf9e367a_598996thrust24THRUST_300001_SM_1000_NS12placeholders2_2E,(_ZN40_INTERNAL_ce5fa9fc_4_k_cu_cf9e367a_598994cuda3std3__45__cpo6cbeginE - _ZN40_INTERNAL_ce5fa9fc_4_k_cu_cf9e367a_598996thrust24THRUST_300001_SM_1000_NS12placeholders2_2E)
_ZN40_INTERNAL_ce5fa9fc_4_k_cu_cf9e367a_598996thrust24THRUST_300001_SM_1000_NS12placeholders2_2E:
	.zero		1
	.type		_ZN40_INTERNAL_ce5fa9fc_4_k_cu_cf9e367a_598994cuda3std3__45__cpo6cbeginE,@object
	.size		_ZN40_INTERNAL_ce5fa9fc_4_k_cu_cf9e367a_598994cuda3std3__45__cpo6cbeginE,(_ZN40_INTERNAL_ce5fa9fc_4_k_cu_cf9e367a_598994cuda3std6ranges3__45__cpo6cbeginE - _ZN40_INTERNAL_ce5fa9fc_4_k_cu_cf9e367a_598994cuda3std3__45__cpo6cbeginE)
_ZN40_INTERNAL_ce5fa9fc_4_k_cu_cf9e367a_598994cuda3std3__45__cpo6cbeginE:
	.zero		1
	.type		_ZN40_INTERNAL_ce5fa9fc_4_k_cu_cf9e367a_598994cuda3std6ranges3__45__cpo6cbeginE,@object
	.size		_ZN40_INTERNAL_ce5fa9fc_4_k_cu_cf9e367a_598994cuda3std6ranges3__45__cpo6cbeginE,(_ZN40_INTERNAL_ce5fa9fc_4_k_cu_cf9e367a_598996thrust24THRUST_300001_SM_1000_NS12placeholders2_6E - _ZN40_INTERNAL_ce5fa9fc_4_k_cu_cf9e367a_598994cuda3std6ranges3__45__cpo6cbeginE)
_ZN40_INTERNAL_ce5fa9fc_4_k_cu_cf9e367a_598994cuda3std6ranges3__45__cpo6cbeginE:
	.zero		1
	.type		_ZN40_INTERNAL_ce5fa9fc_4_k_cu_cf9e367a_598996thrust24THRUST_300001_SM_1000_NS12placeholders2_6E,@object
	.size		_ZN40_INTERNAL_ce5fa9fc_4_k_cu_cf9e367a_598996thrust24THRUST_300001_SM_1000_NS12placeholders2_6E,(_ZN40_INTERNAL_ce5fa9fc_4_k_cu_cf9e367a_598994cuda3std3__45__cpo7crbeginE - _ZN40_INTERNAL_ce5fa9fc_4_k_cu_cf9e367a_598996thrust24THRUST_300001_SM_1000_NS12placeholders2_6E)
_ZN40_INTERNAL_ce5fa9fc_4_k_cu_cf9e367a_598996thrust24THRUST_300001_SM_1000_NS12placeholders2_6E:
	.zero		1
	.type		_ZN40_INTERNAL_ce5fa9fc_4_k_cu_cf9e367a_598994cuda3std3__45__cpo7crbeginE,@object
	.size		_ZN40_INTERNAL_ce5fa9fc_4_k_cu_cf9e367a_598994cuda3std3__45__cpo7crbeginE,(_ZN40_INTERNAL_ce5fa9fc_4_k_cu_cf9e367a_598994cuda3std6ranges3__45__cpo4nextE - _ZN40_INTERNAL_ce5fa9fc_4_k_cu_cf9e367a_598994cuda3std3__45__cpo7crbeginE)
_ZN40_INTERNAL_ce5fa9fc_4_k_cu_cf9e367a_598994cuda3std3__45__cpo7crbeginE:
	.zero		1
	.type		_ZN40_INTERNAL_ce5fa9fc_4_k_cu_cf9e367a_598994cuda3std6ranges3__45__cpo4nextE,@object
	.size		_ZN40_INTERNAL_ce5fa9fc_4_k_cu_cf9e367a_598994cuda3std6ranges3__45__cpo4nextE,(_ZN40_INTERNAL_ce5fa9fc_4_k_cu_cf9e367a_598994cuda3std6ranges3__45__cpo4swapE - _ZN40_INTERNAL_ce5fa9fc_4_k_cu_cf9e367a_598994cuda3std6ranges3__45__cpo4nextE)
_ZN40_INTERNAL_ce5fa9fc_4_k_cu_cf9e367a_598994cuda3std6ranges3__45__cpo4nextE:
	.zero		1
	.type		_ZN40_INTERNAL_ce5fa9fc_4_k_cu_cf9e367a_598994cuda3std6ranges3__45__cpo4swapE,@object
	.size		_ZN40_INTERNAL_ce5fa9fc_4_k_cu_cf9e367a_598994cuda3std6ranges3__45__cpo4swapE,(_ZN40_INTERNAL_ce5fa9fc_4_k_cu_cf9e367a_598996thrust24THRUST_300001_SM_1000_NS8cuda_cub10par_nosyncE - _ZN40_INTERNAL_ce5fa9fc_4_k_cu_cf9e367a_598994cuda3std6ranges3__45__cpo4swapE)
_ZN40_INTERNAL_ce5fa9fc_4_k_cu_cf9e367a_598994cuda3std6ranges3__45__cpo4swapE:
	.zero		1
	.type		_ZN40_INTERNAL_ce5fa9fc_4_k_cu_cf9e367a_598996thrust24THRUST_300001_SM_1000_NS8cuda_cub10par_nosyncE,@object
	.size		_ZN40_INTERNAL_ce5fa9fc_4_k_cu_cf9e367a_598996thrust24THRUST_300001_SM_1000_NS8cuda_cub10par_nosyncE,(_ZN40_INTERNAL_ce5fa9fc_4_k_cu_cf9e367a_598996thrust24THRUST_300001_SM_1000_NS3seqE - _ZN40_INTERNAL_ce5fa9fc_4_k_cu_cf9e367a_598996thrust24THRUST_300001_SM_1000_NS8cuda_cub10par_nosyncE)
_ZN40_INTERNAL_ce5fa9fc_4_k_cu_cf9e367a_598996thrust24THRUST_300001_SM_1000_NS8cuda_cub10par_nosyncE:
	.zero		1
	.type		_ZN40_INTERNAL_ce5fa9fc_4_k_cu_cf9e367a_598996thrust24THRUST_300001_SM_1000_NS3seqE,@object
	.size		_ZN40_INTERNAL_ce5fa9fc_4_k_cu_cf9e367a_598996thrust24THRUST_300001_SM_1000_NS3seqE,(_ZN40_INTERNAL_ce5fa9fc_4_k_cu_cf9e367a_598994cuda3std3__420unreachable_sentinelE - _ZN40_INTERNAL_ce5fa9fc_4_k_cu_cf9e367a_598996thrust24THRUST_300001_SM_1000_NS3seqE)
_ZN40_INTERNAL_ce5fa9fc_4_k_cu_cf9e367a_598996thrust24THRUST_300001_SM_1000_NS3seqE:
	.zero		1
	.type		_ZN40_INTERNAL_ce5fa9fc_4_k_cu_cf9e367a_598994cuda3std3__420unreachable_sentinelE,@object
	.size		_ZN40_INTERNAL_ce5fa9fc_4_k_cu_cf9e367a_598994cuda3std3__420unreachable_sentinelE,(_ZN40_INTERNAL_ce5fa9fc_4_k_cu_cf9e367a_598994cuda3std6ranges3__45__cpo5ssizeE - _ZN40_INTERNAL_ce5fa9fc_4_k_cu_cf9e367a_598994cuda3std3__420unreachable_sentinelE)
_ZN40_INTERNAL_ce5fa9fc_4_k_cu_cf9e367a_598994cuda3std3__420unreachable_sentinelE:
	.zero		1
	.type		_ZN40_INTERNAL_ce5fa9fc_4_k_cu_cf9e367a_598994cuda3std6ranges3__45__cpo5ssizeE,@object
	.size		_ZN40_INTERNAL_ce5fa9fc_4_k_cu_cf9e367a_598994cuda3std6ranges3__45__cpo5ssizeE,(_ZN40_INTERNAL_ce5fa9fc_4_k_cu_cf9e367a_598996thrust24THRUST_300001_SM_1000_NS12placeholders2_3E - _ZN40_INTERNAL_ce5fa9fc_4_k_cu_cf9e367a_598994cuda3std6ranges3__45__cpo5ssizeE)
_ZN40_INTERNAL_ce5fa9fc_4_k_cu_cf9e367a_598994cuda3std6ranges3__45__cpo5ssizeE:
	.zero		1
	.type		_ZN40_INTERNAL_ce5fa9fc_4_k_cu_cf9e367a_598996thrust24THRUST_300001_SM_1000_NS12placeholders2_3E,@object
	.size		_ZN40_INTERNAL_ce5fa9fc_4_k_cu_cf9e367a_598996thrust24THRUST_300001_SM_1000_NS12placeholders2_3E,(_ZN40_INTERNAL_ce5fa9fc_4_k_cu_cf9e367a_598994cuda3std3__45__cpo4cendE - _ZN40_INTERNAL_ce5fa9fc_4_k_cu_cf9e367a_598996thrust24THRUST_300001_SM_1000_NS12placeholders2_3E)
_ZN40_INTERNAL_ce5fa9fc_4_k_cu_cf9e367a_598996thrust24THRUST_300001_SM_1000_NS12placeholders2_3E:
	.zero		1
	.type		_ZN40_INTERNAL_ce5fa9fc_4_k_cu_cf9e367a_598994cuda3std3__45__cpo4cendE,@object
	.size		_ZN40_INTERNAL_ce5fa9fc_4_k_cu_cf9e367a_598994cuda3std3__45__cpo4cendE,(_ZN40_INTERNAL_ce5fa9fc_4_k_cu_cf9e367a_598994cuda3std6ranges3__45__cpo4cendE - _ZN40_INTERNAL_ce5fa9fc_4_k_cu_cf9e367a_598994cuda3std3__45__cpo4cendE)
_ZN40_INTERNAL_ce5fa9fc_4_k_cu_cf9e367a_598994cuda3std3__45__cpo4cendE:
	.zero		1
	.type		_ZN40_INTERNAL_ce5fa9fc_4_k_cu_cf9e367a_598994cuda3std6ranges3__45__cpo4cendE,@object
	.size		_ZN40_INTERNAL_ce5fa9fc_4_k_cu_cf9e367a_598994cuda3std6ranges3__45__cpo4cendE,(_ZN40_INTERNAL_ce5fa9fc_4_k_cu_cf9e367a_598996thrust24THRUST_300001_SM_1000_NS12placeholders2_7E - _ZN40_INTERNAL_ce5fa9fc_4_k_cu_cf9e367a_598994cuda3std6ranges3__45__cpo4cendE)
_ZN40_INTERNAL_ce5fa9fc_4_k_cu_cf9e367a_598994cuda3std6ranges3__45__cpo4cendE:
	.zero		1
	.type		_ZN40_INTERNAL_ce5fa9fc_4_k_cu_cf9e367a_598996thrust24THRUST_300001_SM_1000_NS12placeholders2_7E,@object
	.size		_ZN40_INTERNAL_ce5fa9fc_4_k_cu_cf9e367a_598996thrust24THRUST_300001_SM_1000_NS12placeholders2_7E,(_ZN40_INTERNAL_ce5fa9fc_4_k_cu_cf9e367a_598994cuda3std3__45__cpo5crendE - _ZN40_INTERNAL_ce5fa9fc_4_k_cu_cf9e367a_598996thrust24THRUST_300001_SM_1000_NS12placeholders2_7E)
_ZN40_INTERNAL_ce5fa9fc_4_k_cu_cf9e367a_598996thrust24THRUST_300001_SM_1000_NS12placeholders2_7E:
	.zero		1
	.type		_ZN40_INTERNAL_ce5fa9fc_4_k_cu_cf9e367a_598994cuda3std3__45__cpo5crendE,@object
	.size		_ZN40_INTERNAL_ce5fa9fc_4_k_cu_cf9e367a_598994cuda3std3__45__cpo5crendE,(_ZN40_INTERNAL_ce5fa9fc_4_k_cu_cf9e367a_598994cuda3std6ranges3__45__cpo4prevE - _ZN40_INTERNAL_ce5fa9fc_4_k_cu_cf9e367a_598994cuda3std3__45__cpo5crendE)
_ZN40_INTERNAL_ce5fa9fc_4_k_cu_cf9e367a_598994cuda3std3__45__cpo5crendE:
	.zero		1
	.type		_ZN40_INTERNAL_ce5fa9fc_4_k_cu_cf9e367a_598994cuda3std6ranges3__45__cpo4prevE,@object
	.size		_ZN40_INTERNAL_ce5fa9fc_4_k_cu_cf9e367a_598994cuda3std6ranges3__45__cpo4prevE,(_ZN40_INTERNAL_ce5fa9fc_4_k_cu_cf9e367a_598994cuda3std6ranges3__45__cpo9iter_moveE - _ZN40_INTERNAL_ce5fa9fc_4_k_cu_cf9e367a_598994cuda3std6ranges3__45__cpo4prevE)
_ZN40_INTERNAL_ce5fa9fc_4_k_cu_cf9e367a_598994cuda3std6ranges3__45__cpo4prevE:
	.zero		1
	.type		_ZN40_INTERNAL_ce5fa9fc_4_k_cu_cf9e367a_598994cuda3std6ranges3__45__cpo9iter_moveE,@object
	.size		_ZN40_INTERNAL_ce5fa9fc_4_k_cu_cf9e367a_598994cuda3std6ranges3__45__cpo9iter_moveE,(_ZN40_INTERNAL_ce5fa9fc_4_k_cu_cf9e367a_598996thrust24THRUST_300001_SM_1000_NS6system6detail10sequential3seqE - _ZN40_INTERNAL_ce5fa9fc_4_k_cu_cf9e367a_598994cuda3std6ranges3__45__cpo9iter_moveE)
_ZN40_INTERNAL_ce5fa9fc_4_k_cu_cf9e367a_598994cuda3std6ranges3__45__cpo9iter_moveE:
	.zero		1
	.type		_ZN40_INTERNAL_ce5fa9fc_4_k_cu_cf9e367a_598996thrust24THRUST_300001_SM_1000_NS6system6detail10sequential3seqE,@object
	.size		_ZN40_INTERNAL_ce5fa9fc_4_k_cu_cf9e367a_598996thrust24THRUST_300001_SM_1000_NS6system6detail10sequential3seqE,(_ZN40_INTERNAL_ce5fa9fc_4_k_cu_cf9e367a_598996thrust24THRUST_300001_SM_1000_NS12placeholders2_9E - _ZN40_INTERNAL_ce5fa9fc_4_k_cu_cf9e367a_598996thrust24THRUST_300001_SM_1000_NS6system6detail10sequential3seqE)
_ZN40_INTERNAL_ce5fa9fc_4_k_cu_cf9e367a_598996thrust24THRUST_300001_SM_1000_NS6system6detail10sequential3seqE:
	.zero		1
	.type		_ZN40_INTERNAL_ce5fa9fc_4_k_cu_cf9e367a_598996thrust24THRUST_300001_SM_1000_NS12placeholders2_9E,@object
	.size		_ZN40_INTERNAL_ce5fa9fc_4_k_cu_cf9e367a_598996thrust24THRUST_300001_SM_1000_NS12placeholders2_9E,(_ZN40_INTERNAL_ce5fa9fc_4_k_cu_cf9e367a_598994cuda3std3__419piecewise_constructE - _ZN40_INTERNAL_ce5fa9fc_4_k_cu_cf9e367a_598996thrust24THRUST_300001_SM_1000_NS12placeholders2_9E)
_ZN40_INTERNAL_ce5fa9fc_4_k_cu_cf9e367a_598996thrust24THRUST_300001_SM_1000_NS12placeholders2_9E:
	.zero		1
	.type		_ZN40_INTERNAL_ce5fa9fc_4_k_cu_cf9e367a_598994cuda3std3__419piecewise_constructE,@object
	.size		_ZN40_INTERNAL_ce5fa9fc_4_k_cu_cf9e367a_598994cuda3std3__419piecewise_constructE,(_ZN40_INTERNAL_ce5fa9fc_4_k_cu_cf9e367a_598994cuda3std6ranges3__45__cpo5cdataE - _ZN40_INTERNAL_ce5fa9fc_4_k_cu_cf9e367a_598994cuda3std3__419piecewise_constructE)
_ZN40_INTERNAL_ce5fa9fc_4_k_cu_cf9e367a_598994cuda3std3__419piecewise_constructE:
	.zero		1
	.type		_ZN40_INTERNAL_ce5fa9fc_4_k_cu_cf9e367a_598994cuda3std6ranges3__45__cpo5cdataE,@object
	.size		_ZN40_INTERNAL_ce5fa9fc_4_k_cu_cf9e367a_598994cuda3std6ranges3__45__cpo5cdataE,(_ZN40_INTERNAL_ce5fa9fc_4_k_cu_cf9e367a_598996thrust24THRUST_300001_SM_1000_NS12placeholders2_1E - _ZN40_INTERNAL_ce5fa9fc_4_k_cu_cf9e367a_598994cuda3std6ranges3__45__cpo5cdataE)
_ZN40_INTERNAL_ce5fa9fc_4_k_cu_cf9e367a_598994cuda3std6ranges3__45__cpo5cdataE:
	.zero		1
	.type		_ZN40_INTERNAL_ce5fa9fc_4_k_cu_cf9e367a_598996thrust24THRUST_300001_SM_1000_NS12placeholders2_1E,@object
	.size		_ZN40_INTERNAL_ce5fa9fc_4_k_cu_cf9e367a_598996thrust24THRUST_300001_SM_1000_NS12placeholders2_1E,(_ZN40_INTERNAL_ce5fa9fc_4_k_cu_cf9e367a_598994cuda3std3__45__cpo3endE - _ZN40_INTERNAL_ce5fa9fc_4_k_cu_cf9e367a_598996thrust24THRUST_300001_SM_1000_NS12placeholders2_1E)
_ZN40_INTERNAL_ce5fa9fc_4_k_cu_cf9e367a_598996thrust24THRUST_300001_SM_1000_NS12placeholders2_1E:
	.zero		1
	.type		_ZN40_INTERNAL_ce5fa9fc_4_k_cu_cf9e367a_598994cuda3std3__45__cpo3endE,@object
	.size		_ZN40_INTERNAL_ce5fa9fc_4_k_cu_cf9e367a_598994cuda3std3__45__cpo3endE,(_ZN40_INTERNAL_ce5fa9fc_4_k_cu_cf9e367a_598994cuda3std6ranges3__45__cpo3endE - _ZN40_INTERNAL_ce5fa9fc_4_k_cu_cf9e367a_598994cuda3std3__45__cpo3endE)
_ZN40_INTERNAL_ce5fa9fc_4_k_cu_cf9e367a_598994cuda3std3__45__cpo3endE:
	.zero		1
	.type		_ZN40_INTERNAL_ce5fa9fc_4_k_cu_cf9e367a_598994cuda3std6ranges3__45__cpo3endE,@object
	.size		_ZN40_INTERNAL_ce5fa9fc_4_k_cu_cf9e367a_598994cuda3std6ranges3__45__cpo3endE,(_ZN40_INTERNAL_ce5fa9fc_4_k_cu_cf9e367a_598996thrust24THRUST_300001_SM_1000_NS12placeholders2_5E - _ZN40_INTERNAL_ce5fa9fc_4_k_cu_cf9e367a_598994cuda3std6ranges3__45__cpo3endE)
_ZN40_INTERNAL_ce5fa9fc_4_k_cu_cf9e367a_598994cuda3std6ranges3__45__cpo3endE:
	.zero		1
	.type		_ZN40_INTERNAL_ce5fa9fc_4_k_cu_cf9e367a_598996thrust24THRUST_300001_SM_1000_NS12placeholders2_5E,@object
	.size		_ZN40_INTERNAL_ce5fa9fc_4_k_cu_cf9e367a_598996thrust24THRUST_300001_SM_1000_NS12placeholders2_5E,(_ZN40_INTERNAL_ce5fa9fc_4_k_cu_cf9e367a_598994cuda3std3__45__cpo4rendE - _ZN40_INTERNAL_ce5fa9fc_4_k_cu_cf9e367a_598996thrust24THRUST_300001_SM_1000_NS12placeholders2_5E)
_ZN40_INTERNAL_ce5fa9fc_4_k_cu_cf9e367a_598996thrust24THRUST_300001_SM_1000_NS12placeholders2_5E:
	.zero		1
	.type		_ZN40_INTERNAL_ce5fa9fc_4_k_cu_cf9e367a_598994cuda3std3__45__cpo4rendE,@object
	.size		_ZN40_INTERNAL_ce5fa9fc_4_k_cu_cf9e367a_598994cuda3std3__45__cpo4rendE,(_ZN40_INTERNAL_ce5fa9fc_4_k_cu_cf9e367a_598994cuda3std6ranges3__45__cpo9iter_swapE - _ZN40_INTERNAL_ce5fa9fc_4_k_cu_cf9e367a_598994cuda3std3__45__cpo4rendE)
_ZN40_INTERNAL_ce5fa9fc_4_k_cu_cf9e367a_598994cuda3std3__45__cpo4rendE:
	.zero		1
	.type		_ZN40_INTERNAL_ce5fa9fc_4_k_cu_cf9e367a_598994cuda3std6ranges3__45__cpo9iter_swapE,@object
	.size		_ZN40_INTERNAL_ce5fa9fc_4_k_cu_cf9e367a_598994cuda3std6ranges3__45__cpo9iter_swapE,(_ZN40_INTERNAL_ce5fa9fc_4_k_cu_cf9e367a_598994cuda3std3__48unexpectE - _ZN40_INTERNAL_ce5fa9fc_4_k_cu_cf9e367a_598994cuda3std6ranges3__45__cpo9iter_swapE)
_ZN40_INTERNAL_ce5fa9fc_4_k_cu_cf9e367a_598994cuda3std6ranges3__45__cpo9iter_swapE:
	.zero		1
	.type		_ZN40_INTERNAL_ce5fa9fc_4_k_cu_cf9e367a_598994cuda3std3__48unexpectE,@object
	.size		_ZN40_INTERNAL_ce5fa9fc_4_k_cu_cf9e367a_598994cuda3std3__48unexpectE,(_ZN40_INTERNAL_ce5fa9fc_4_k_cu_cf9e367a_598996thrust24THRUST_300001_SM_1000_NS8cuda_cub3parE - _ZN40_INTERNAL_ce5fa9fc_4_k_cu_cf9e367a_598994cuda3std3__48unexpectE)
_ZN40_INTERNAL_ce5fa9fc_4_k_cu_cf9e367a_598994cuda3std3__48unexpectE:
	.zero		1
	.type		_ZN40_INTERNAL_ce5fa9fc_4_k_cu_cf9e367a_598996thrust24THRUST_300001_SM_1000_NS8cuda_cub3parE,@object
	.size		_ZN40_INTERNAL_ce5fa9fc_4_k_cu_cf9e367a_598996thrust24THRUST_300001_SM_1000_NS8cuda_cub3parE,(.L_29 - _ZN40_INTERNAL_ce5fa9fc_4_k_cu_cf9e367a_598996thrust24THRUST_300001_SM_1000_NS8cuda_cub3parE)
_ZN40_INTERNAL_ce5fa9fc_4_k_cu_cf9e367a_598996thrust24THRUST_300001_SM_1000_NS8cuda_cub3parE:
	.zero		1
.L_29:


//--------------------- .nv.constant0._ZN3cub18CUB_300001_SM_10006detail11EmptyKernelIvEEvv --------------------------
	.section	.nv.constant0._ZN3cub18CUB_300001_SM_10006detail11EmptyKernelIvEEvv,"a",@progbits
	.sectionflags	@""
	.align	4
.nv.constant0._ZN3cub18CUB_300001_SM_10006detail11EmptyKernelIvEEvv:
	.zero		896


//--------------------- SYMBOLS --------------------------

	.type		.nv.reservedSmem.offset0,@object
	.size		.nv.reservedSmem.offset0,0x4
